//
// Generated by NVIDIA NVVM Compiler
//
// Compiler Build ID: CL-36424714
// Cuda compilation tools, release 13.0, V13.0.88
// Based on NVVM 20.0.0
//

.version 9.0
.target sm_100
.address_size 64

	// .globl	_Z14protest_kernelv
.extern .func  (.param .b32 func_retval0) vprintf
(
	.param .b64 vprintf_param_0,
	.param .b64 vprintf_param_1
)
;
.global .align 1 .b8 $str[34] = {84, 104, 114, 101, 97, 100, 32, 37, 100, 58, 32, 71, 105, 116, 72, 117, 98, 32, 100, 111, 32, 110, 111, 116, 32, 98, 97, 110, 32, 117, 115, 33, 10};

.visible .entry _Z14protest_kernelv()
{
	.local .align 8 .b8 	__local_depot0[8];
	.reg .b64 	%SP;
	.reg .b64 	%SPL;
	.reg .b32 	%r<7>;
	.reg .b64 	%rd<5>;

	mov.u64 	%SPL, __local_depot0;
	cvta.local.u64 	%SP, %SPL;
	add.u64 	%rd1, %SP, 0;
	add.u64 	%rd2, %SPL, 0;
	mov.u32 	%r1, %ctaid.x;
	mov.u32 	%r2, %ntid.x;
	mov.u32 	%r3, %tid.x;
	mad.lo.s32 	%r4, %r1, %r2, %r3;
	st.local.u32 	[%rd2], %r4;
	mov.u64 	%rd3, $str;
	cvta.global.u64 	%rd4, %rd3;
	{ // callseq 0, 0
	.param .b64 param0;
	st.param.b64 	[param0], %rd4;
	.param .b64 param1;
	st.param.b64 	[param1], %rd1;
	.param .b32 retval0;
	call.uni (retval0), 
	vprintf, 
	(
	param0, 
	param1
	);
	ld.param.b32 	%r5, [retval0];
	} // callseq 0
	ret;

}


// ===== COMPILED SASS (sm_100) =====

	.target	sm_100

	.elftype	@"ET_EXEC"


//--------------------- .note.nv.tkinfo           --------------------------
	.section	.note.nv.tkinfo,"",@"SHT_NOTE"
	.sectionflags	@"SHF_NOTE_NV_TKINFO"
	.tkinfo
        /*0018*/ 	.word	0x00000002
        /*0030*/ 	.string	""
        /*0030*/ 	.string	"ptxas"
        /*0030*/ 	.string	"Cuda compilation tools, release 13.0, V13.0.88"
        /*0030*/ 	.string	"Build cuda_13.0.r13.0/compiler.36424714_0"
        /*0030*/ 	.string	"-arch sm_100 -m 64 "



//--------------------- .note.nv.cuinfo           --------------------------
	.section	.note.nv.cuinfo,"",@"SHT_NOTE"
	.sectionflags	@"SHF_NOTE_NV_CUINFO"
        /*0018*/ 	.short	0x0002
        /*001a*/ 	.short	0x0064
        /*001c*/ 	.short	0x0082
	.zero		2


//--------------------- .nv.info                  --------------------------
	.section	.nv.info,"",@"SHT_CUDA_INFO"
	.align	4


	//----- nvinfo : EIATTR_REGCOUNT
	.align		4
        /*0000*/ 	.byte	0x04, 0x2f
        /*0002*/ 	.short	(.L_2 - .L_1)
	.align		4
.L_1:
        /*0004*/ 	.word	index@(_Z14protest_kernelv)
        /*0008*/ 	.word	0x00000018


	//----- nvinfo : EIATTR_FRAME_SIZE
	.align		4
.L_2:
        /*000c*/ 	.byte	0x04, 0x11
        /*000e*/ 	.short	(.L_4 - .L_3)
	.align		4
.L_3:
        /*0010*/ 	.word	index@(_Z14protest_kernelv)
        /*0014*/ 	.word	0x00000008


	//----- nvinfo : EIATTR_MIN_STACK_SIZE
	.align		4
.L_4:
        /*0018*/ 	.byte	0x04, 0x12
        /*001a*/ 	.short	(.L_6 - .L_5)
	.align		4
.L_5:
        /*001c*/ 	.word	index@(_Z14protest_kernelv)
        /*0020*/ 	.word	0x00000008
.L_6:


//--------------------- .nv.compat                --------------------------
	.section	.nv.compat,"",@"SHT_CUDA_COMPAT_INFO"
	.align	4
        /*0000*/ 	.byte	0x02, 0x09, 0x00, 0x00, 0x02, 0x02, 0x01, 0x00, 0x02, 0x05, 0x05, 0x00, 0x03, 0x07, 0x01, 0x01
        /*0010*/ 	.byte	0x02, 0x03, 0x00, 0x00, 0x02, 0x06, 0x01, 0x00, 0x04, 0x0b, 0x08, 0x00, 0x09, 0x00, 0x00, 0x00
        /*0020*/ 	.byte	0x00, 0x00, 0x00, 0x00


//--------------------- .nv.info._Z14protest_kernelv --------------------------
	.section	.nv.info._Z14protest_kernelv,"",@"SHT_CUDA_INFO"
	.sectionflags	@""
	.align	4


	//----- nvinfo : EIATTR_CUDA_API_VERSION
	.align		4
        /*0000*/ 	.byte	0x04, 0x37
        /*0002*/ 	.short	(.L_8 - .L_7)
.L_7:
        /*0004*/ 	.word	0x00000082


	//----- nvinfo : EIATTR_SPARSE_MMA_MASK
	.align		4
.L_8:
        /*0008*/ 	.byte	0x03, 0x50
        /*000a*/ 	.short	0x0000


	//----- nvinfo : EIATTR_MAXREG_COUNT
	.align		4
        /*000c*/ 	.byte	0x03, 0x1b
        /*000e*/ 	.short	0x00ff


	//----- nvinfo : EIATTR_EXTERNS
	.align		4
        /*0010*/ 	.byte	0x04, 0x0f
        /*0012*/ 	.short	(.L_10 - .L_9)


	//   ....[0]....
	.align		4
.L_9:
        /*0014*/ 	.word	index@(vprintf)


	//----- nvinfo : EIATTR_MERCURY_ISA_VERSION
	.align		4
.L_10:
        /*0018*/ 	.byte	0x03, 0x5f
        /*001a*/ 	.short	0x0101


	//----- nvinfo : EIATTR_VRC_CTA_INIT_COUNT
	.align		4
        /*001c*/ 	.byte	0x02, 0x4a
	.zero		1
	.zero		1


	//----- nvinfo : EIATTR_SYSCALL_OFFSETS
	.align		4
        /*0020*/ 	.byte	0x04, 0x46
        /*0022*/ 	.short	(.L_12 - .L_11)


	//   ....[0]....
.L_11:
        /*0024*/ 	.word	0x00000110


	//----- nvinfo : EIATTR_EXIT_INSTR_OFFSETS
	.align		4
.L_12:
        /*0028*/ 	.byte	0x04, 0x1c
        /*002a*/ 	.short	(.L_14 - .L_13)


	//   ....[0]....
.L_13:
        /*002c*/ 	.word	0x00000120


	//----- nvinfo : EIATTR_SW_WAR
	.align		4
.L_14:
        /*0030*/ 	.byte	0x04, 0x36
        /*0032*/ 	.short	(.L_16 - .L_15)
.L_15:
        /*0034*/ 	.word	0x00000008
.L_16:


//--------------------- .nv.callgraph             --------------------------
	.section	.nv.callgraph,"",@"SHT_CUDA_CALLGRAPH"
	.align	4
	.sectionentsize	8
	.align		4
        /*0000*/ 	.word	0x00000000
	.align		4
        /*0004*/ 	.word	0xffffffff
	.align		4
        /*0008*/ 	.word	index@(_Z14protest_kernelv)
	.align		4
        /*000c*/ 	.word	index@(vprintf)
	.align		4
        /*0010*/ 	.word	0x00000000
	.align		4
        /*0014*/ 	.word	0xfffffffe
	.align		4
        /*0018*/ 	.word	0x00000000
	.align		4
        /*001c*/ 	.word	0xfffffffd
	.align		4
        /*0020*/ 	.word	0x00000000
	.align		4
        /*0024*/ 	.word	0xfffffffc


//--------------------- .nv.constant4             --------------------------
	.section	.nv.constant4,"a",@progbits
	.align	8
	.align		8
.nv.constant4:
        /*0000*/ 	.dword	vprintf
	.align		8
        /*0008*/ 	.dword	$str


//--------------------- .text._Z14protest_kernelv --------------------------
	.section	.text._Z14protest_kernelv,"ax",@progbits
	.align	128
        .global         _Z14protest_kernelv
        .type           _Z14protest_kernelv,@function
        .size           _Z14protest_kernelv,(.L_x_2 - _Z14protest_kernelv)
        .other          _Z14protest_kernelv,@"STO_CUDA_ENTRY STV_DEFAULT"
_Z14protest_kernelv:
.text._Z14protest_kernelv:
[----:B------:R-:W0:Y:S01]  /*0000*/  LDC R1, c[0x0][0x37c] ;  /* 0x0000df00ff017b82 */ /* 0x000e220000000800 */
[----:B------:R-:W1:Y:S01]  /*0010*/  S2R R3, SR_TID.X ;  /* 0x0000000000037919 */ /* 0x000e620000002100 */
[----:B------:R-:W2:Y:S06]  /*0020*/  LDCU UR5, c[0x0][0x2fc] ;  /* 0x00005f80ff0577ac */ /* 0x000eac0008000800 */
[----:B------:R-:W1:Y:S01]  /*0030*/  S2UR UR6, SR_CTAID.X ;  /* 0x00000000000679c3 */ /* 0x000e620000002500 */
[----:B------:R-:W-:Y:S01]  /*0040*/  MOV R2, 0x0 ;  /* 0x0000000000027802 */ /* 0x000fe20000000f00 */
[----:B0-----:R-:W-:Y:S01]  /*0050*/  VIADD R1, R1, 0xfffffff8 ;  /* 0xfffffff801017836 */ /* 0x001fe20000000000 */
[----:B------:R-:W0:Y:S05]  /*0060*/  LDCU UR4, c[0x0][0x2f8] ;  /* 0x00005f00ff0477ac */ /* 0x000e2a0008000800 */
[----:B------:R-:W1:Y:S01]  /*0070*/  LDC R0, c[0x0][0x360] ;  /* 0x0000d800ff007b82 */ /* 0x000e620000000800 */
[----:B0-----:R-:W-:-:S05]  /*0080*/  IADD3 R6, P0, PT, R1, UR4, RZ ;  /* 0x0000000401067c10 */ /* 0x001fca000ff1e0ff */
[----:B--2---:R-:W-:Y:S02]  /*0090*/  IMAD.X R7, RZ, RZ, UR5, P0 ;  /* 0x00000005ff077e24 */ /* 0x004fe400080e06ff */
[----:B-1----:R-:W-:Y:S01]  /*00a0*/  IMAD R0, R0, UR6, R3 ;  /* 0x0000000600007c24 */ /* 0x002fe2000f8e0203 */
[----:B------:R-:W0:Y:S01]  /*00b0*/  LDCU.64 UR6, c[0x4][0x8] ;  /* 0x01000100ff0677ac */ /* 0x000e220008000a00 */
[----:B------:R-:W1:Y:S03]  /*00c0*/  LDC.64 R2, c[0x4][R2] ;  /* 0x0100000002027b82 */ /* 0x000e660000000a00 */
[----:B------:R2:W-:Y:S01]  /*00d0*/  STL [R1], R0 ;  /* 0x0000000001007387 */ /* 0x0005e20000100800 */
[----:B0-----:R-:W-:Y:S01]  /*00e0*/  IMAD.U32 R4, RZ, RZ, UR6 ;  /* 0x00000006ff047e24 */ /* 0x001fe2000f8e00ff */
[----:B--2---:R-:W-:-:S07]  /*00f0*/  MOV R5, UR7 ;  /* 0x0000000700057c02 */ /* 0x004fce0008000f00 */
[----:B------:R-:W-:-:S07]  /*0100*/  LEPC R20, `(.L_x_0) ;  /* 0x000000001014794e */ /* 0x000fce0000000000 */
[----:B-1----:R-:W-:Y:S05]  /*0110*/  CALL.ABS.NOINC R2 ;  /* 0x0000000002007343 */ /* 0x002fea0003c00000 */
.L_x_0:
[----:B------:R-:W-:Y:S05]  /*0120*/  EXIT ;  /* 0x000000000000794d */ /* 0x000fea0003800000 */
.L_x_1:
[----:B------:R-:W-:-:S00]  /*0130*/  BRA `(.L_x_1) ;  /* 0xfffffffc00fc7947 */ /* 0x000fc0000383ffff */
[----:B------:R-:W-:-:S00]  /*0140*/  NOP ;  /* 0x0000000000007918 */ /* 0x000fc00000000000 */
        /* <DEDUP_REMOVED lines=11> */
.L_x_2:


//--------------------- .nv.global.init           --------------------------
	.section	.nv.global.init,"aw",@progbits
.nv.global.init:
	.type		$str,@object
	.size		$str,(.L_0 - $str)
$str:
        /*0000*/ 	.byte	0x54, 0x68, 0x72, 0x65, 0x61, 0x64, 0x20, 0x25, 0x64, 0x3a, 0x20, 0x47, 0x69, 0x74, 0x48, 0x75
        /*0010*/ 	.byte	0x62, 0x20, 0x64, 0x6f, 0x20, 0x6e, 0x6f, 0x74, 0x20, 0x62, 0x61, 0x6e, 0x20, 0x75, 0x73, 0x21
        /*0020*/ 	.byte	0x0a, 0x00
.L_0:


//--------------------- .nv.shared.reserved.0     --------------------------
	.section	.nv.shared.reserved.0,"aw",@nobits
	.weak		__nv_reservedSMEM_offset_0_alias
	.size		__nv_reservedSMEM_offset_0_alias, 0, 64
	.other		__nv_reservedSMEM_offset_0_alias,@"STO_CUDA_RESERVED_SHARED STV_DEFAULT"
__nv_reservedSMEM_offset_0_alias:
	.zero		0
	.zero		64


//--------------------- .nv.constant0._Z14protest_kernelv --------------------------
	.section	.nv.constant0._Z14protest_kernelv,"a",@progbits
	.sectionflags	@""
	.align	4
.nv.constant0._Z14protest_kernelv:
	.zero		896


//--------------------- SYMBOLS --------------------------

	.type		.nv.reservedSmem.offset0,@object
	.size		.nv.reservedSmem.offset0,0x4
	.type		vprintf,@function
